//
// Generated by NVIDIA NVVM Compiler
//
// Compiler Build ID: CL-36424714
// Cuda compilation tools, release 13.0, V13.0.88
// Based on NVVM 20.0.0
//

.version 9.0
.target sm_100
.address_size 64

	// .globl	_Z13nn_ELU_kernelPfS_
.global .align 4 .b8 x[256];
.global .align 4 .b8 pos_part[256];
.global .align 4 .b8 exp_x[256];
.global .align 4 .b8 exp_minus_1[256];
.global .align 4 .b8 scaled[256];
.global .align 4 .b8 neg_x[256];
.global .align 4 .b8 neg_relu[256];
.global .align 4 .b8 neg_part[256];
.global .align 4 .b8 neg_contrib[256];
.global .align 4 .b8 result[256];

.visible .entry _Z13nn_ELU_kernelPfS_(
	.param .u64 .ptr .align 1 _Z13nn_ELU_kernelPfS__param_0,
	.param .u64 .ptr .align 1 _Z13nn_ELU_kernelPfS__param_1
)
{
	.reg .pred 	%p<4>;
	.reg .b32 	%r<11>;
	.reg .b32 	%f<10>;
	.reg .b64 	%rd<37>;

	ld.param.u64 	%rd1, [_Z13nn_ELU_kernelPfS__param_0];
	ld.param.u64 	%rd2, [_Z13nn_ELU_kernelPfS__param_1];
	mov.u32 	%r3, %tid.y;
	mov.u32 	%r4, %ctaid.y;
	mov.u32 	%r5, %ntid.y;
	mad.lo.s32 	%r1, %r4, %r5, %r3;
	mov.u32 	%r6, %tid.x;
	mov.u32 	%r7, %ctaid.x;
	mov.u32 	%r8, %ntid.x;
	mad.lo.s32 	%r2, %r7, %r8, %r6;
	setp.gt.u32 	%p1, %r1, 7;
	setp.gt.s32 	%p2, %r2, 7;
	or.pred  	%p3, %p1, %p2;
	@%p3 bra 	$L__BB0_2;
	cvta.to.global.u64 	%rd3, %rd1;
	cvta.to.global.u64 	%rd4, %rd2;
	shl.b32 	%r9, %r1, 3;
	add.s32 	%r10, %r9, %r2;
	mul.wide.s32 	%rd5, %r10, 4;
	add.s64 	%rd6, %rd3, %rd5;
	ld.global.f32 	%f1, [%rd6];
	mul.wide.u32 	%rd7, %r1, 32;
	mov.u64 	%rd8, x;
	add.s64 	%rd9, %rd8, %rd7;
	mul.wide.s32 	%rd10, %r2, 4;
	add.s64 	%rd11, %rd9, %rd10;
	st.global.f32 	[%rd11], %f1;
	max.f32 	%f2, %f1, 0f00000000;
	mov.u64 	%rd12, pos_part;
	add.s64 	%rd13, %rd12, %rd7;
	add.s64 	%rd14, %rd13, %rd10;
	st.global.f32 	[%rd14], %f2;
	mul.f32 	%f3, %f1, 0f3FB8AA3B;
	ex2.approx.f32 	%f4, %f3;
	mov.u64 	%rd15, exp_x;
	add.s64 	%rd16, %rd15, %rd7;
	add.s64 	%rd17, %rd16, %rd10;
	st.global.f32 	[%rd17], %f4;
	add.f32 	%f5, %f4, 0fBF800000;
	mov.u64 	%rd18, exp_minus_1;
	add.s64 	%rd19, %rd18, %rd7;
	add.s64 	%rd20, %rd19, %rd10;
	st.global.f32 	[%rd20], %f5;
	mov.u64 	%rd21, scaled;
	add.s64 	%rd22, %rd21, %rd7;
	add.s64 	%rd23, %rd22, %rd10;
	st.global.f32 	[%rd23], %f5;
	neg.f32 	%f6, %f5;
	mov.u64 	%rd24, neg_x;
	add.s64 	%rd25, %rd24, %rd7;
	add.s64 	%rd26, %rd25, %rd10;
	st.global.f32 	[%rd26], %f6;
	max.f32 	%f7, %f6, 0f00000000;
	mov.u64 	%rd27, neg_relu;
	add.s64 	%rd28, %rd27, %rd7;
	add.s64 	%rd29, %rd28, %rd10;
	st.global.f32 	[%rd29], %f7;
	neg.f32 	%f8, %f7;
	mov.u64 	%rd30, neg_contrib;
	add.s64 	%rd31, %rd30, %rd7;
	add.s64 	%rd32, %rd31, %rd10;
	st.global.f32 	[%rd32], %f8;
	sub.f32 	%f9, %f2, %f7;
	mov.u64 	%rd33, result;
	add.s64 	%rd34, %rd33, %rd7;
	add.s64 	%rd35, %rd34, %rd10;
	st.global.f32 	[%rd35], %f9;
	add.s64 	%rd36, %rd4, %rd5;
	st.global.f32 	[%rd36], %f9;
$L__BB0_2:
	ret;

}


// ===== COMPILED SASS (sm_100) =====

	.target	sm_100

	.elftype	@"ET_EXEC"


//--------------------- .note.nv.tkinfo           --------------------------
	.section	.note.nv.tkinfo,"",@"SHT_NOTE"
	.sectionflags	@"SHF_NOTE_NV_TKINFO"
	.tkinfo
        /*0018*/ 	.word	0x00000002
        /*0030*/ 	.string	""
        /*0030*/ 	.string	"ptxas"
        /*0030*/ 	.string	"Cuda compilation tools, release 13.0, V13.0.88"
        /*0030*/ 	.string	"Build cuda_13.0.r13.0/compiler.36424714_0"
        /*0030*/ 	.string	"-arch sm_100 -m 64 "



//--------------------- .note.nv.cuinfo           --------------------------
	.section	.note.nv.cuinfo,"",@"SHT_NOTE"
	.sectionflags	@"SHF_NOTE_NV_CUINFO"
        /*0018*/ 	.short	0x0002
        /*001a*/ 	.short	0x0064
        /*001c*/ 	.short	0x0082
	.zero		2


//--------------------- .nv.info                  --------------------------
	.section	.nv.info,"",@"SHT_CUDA_INFO"
	.align	4


	//----- nvinfo : EIATTR_REGCOUNT
	.align		4
        /*0000*/ 	.byte	0x04, 0x2f
        /*0002*/ 	.short	(.L_11 - .L_10)
	.align		4
.L_10:
        /*0004*/ 	.word	index@(_Z13nn_ELU_kernelPfS_)
        /*0008*/ 	.word	0x00000020


	//----- nvinfo : EIATTR_FRAME_SIZE
	.align		4
.L_11:
        /*000c*/ 	.byte	0x04, 0x11
        /*000e*/ 	.short	(.L_13 - .L_12)
	.align		4
.L_12:
        /*0010*/ 	.word	index@(_Z13nn_ELU_kernelPfS_)
        /*0014*/ 	.word	0x00000000


	//----- nvinfo : EIATTR_MIN_STACK_SIZE
	.align		4
.L_13:
        /*0018*/ 	.byte	0x04, 0x12
        /*001a*/ 	.short	(.L_15 - .L_14)
	.align		4
.L_14:
        /*001c*/ 	.word	index@(_Z13nn_ELU_kernelPfS_)
        /*0020*/ 	.word	0x00000000
.L_15:


//--------------------- .nv.compat                --------------------------
	.section	.nv.compat,"",@"SHT_CUDA_COMPAT_INFO"
	.align	4
        /*0000*/ 	.byte	0x02, 0x09, 0x00, 0x00, 0x02, 0x02, 0x01, 0x00, 0x02, 0x05, 0x05, 0x00, 0x03, 0x07, 0x01, 0x01
        /*0010*/ 	.byte	0x02, 0x03, 0x00, 0x00, 0x02, 0x06, 0x01, 0x00, 0x04, 0x0b, 0x08, 0x00, 0x01, 0x00, 0x00, 0x00
        /*0020*/ 	.byte	0x00, 0x00, 0x00, 0x00


//--------------------- .nv.info._Z13nn_ELU_kernelPfS_ --------------------------
	.section	.nv.info._Z13nn_ELU_kernelPfS_,"",@"SHT_CUDA_INFO"
	.sectionflags	@""
	.align	4


	//----- nvinfo : EIATTR_CUDA_API_VERSION
	.align		4
        /*0000*/ 	.byte	0x04, 0x37
        /*0002*/ 	.short	(.L_17 - .L_16)
.L_16:
        /*0004*/ 	.word	0x00000082


	//----- nvinfo : EIATTR_KPARAM_INFO
	.align		4
.L_17:
        /*0008*/ 	.byte	0x04, 0x17
        /*000a*/ 	.short	(.L_19 - .L_18)
.L_18:
        /*000c*/ 	.word	0x00000000
        /*0010*/ 	.short	0x0001
        /*0012*/ 	.short	0x0008
        /*0014*/ 	.byte	0x00, 0xf5, 0x21, 0x00


	//----- nvinfo : EIATTR_KPARAM_INFO
	.align		4
.L_19:
        /*0018*/ 	.byte	0x04, 0x17
        /*001a*/ 	.short	(.L_21 - .L_20)
.L_20:
        /*001c*/ 	.word	0x00000000
        /*0020*/ 	.short	0x0000
        /*0022*/ 	.short	0x0000
        /*0024*/ 	.byte	0x00, 0xf5, 0x21, 0x00


	//----- nvinfo : EIATTR_SPARSE_MMA_MASK
	.align		4
.L_21:
        /*0028*/ 	.byte	0x03, 0x50
        /*002a*/ 	.short	0x0000


	//----- nvinfo : EIATTR_MAXREG_COUNT
	.align		4
        /*002c*/ 	.byte	0x03, 0x1b
        /*002e*/ 	.short	0x00ff


	//----- nvinfo : EIATTR_MERCURY_ISA_VERSION
	.align		4
        /*0030*/ 	.byte	0x03, 0x5f
        /*0032*/ 	.short	0x0101


	//----- nvinfo : EIATTR_VRC_CTA_INIT_COUNT
	.align		4
        /*0034*/ 	.byte	0x02, 0x4a
	.zero		1
	.zero		1


	//----- nvinfo : EIATTR_EXIT_INSTR_OFFSETS
	.align		4
        /*0038*/ 	.byte	0x04, 0x1c
        /*003a*/ 	.short	(.L_23 - .L_22)


	//   ....[0]....
.L_22:
        /*003c*/ 	.word	0x000000b0


	//   ....[1]....
        /*0040*/ 	.word	0x00000430


	//----- nvinfo : EIATTR_CBANK_PARAM_SIZE
	.align		4
.L_23:
        /*0044*/ 	.byte	0x03, 0x19
        /*0046*/ 	.short	0x0010


	//----- nvinfo : EIATTR_PARAM_CBANK
	.align		4
        /*0048*/ 	.byte	0x04, 0x0a
        /*004a*/ 	.short	(.L_25 - .L_24)
	.align		4
.L_24:
        /*004c*/ 	.word	index@(.nv.constant0._Z13nn_ELU_kernelPfS_)
        /*0050*/ 	.short	0x0380
        /*0052*/ 	.short	0x0010


	//----- nvinfo : EIATTR_SW_WAR
	.align		4
.L_25:
        /*0054*/ 	.byte	0x04, 0x36
        /*0056*/ 	.short	(.L_27 - .L_26)
.L_26:
        /*0058*/ 	.word	0x00000008
.L_27:


//--------------------- .nv.callgraph             --------------------------
	.section	.nv.callgraph,"",@"SHT_CUDA_CALLGRAPH"
	.align	4
	.sectionentsize	8
	.align		4
        /*0000*/ 	.word	0x00000000
	.align		4
        /*0004*/ 	.word	0xffffffff
	.align		4
        /*0008*/ 	.word	0x00000000
	.align		4
        /*000c*/ 	.word	0xfffffffe
	.align		4
        /*0010*/ 	.word	0x00000000
	.align		4
        /*0014*/ 	.word	0xfffffffd
	.align		4
        /*0018*/ 	.word	0x00000000
	.align		4
        /*001c*/ 	.word	0xfffffffc


//--------------------- .nv.constant4             --------------------------
	.section	.nv.constant4,"a",@progbits
	.align	8
	.align		8
.nv.constant4:
        /*0000*/ 	.dword	x
	.align		8
        /*0008*/ 	.dword	pos_part
	.align		8
        /*0010*/ 	.dword	exp_x
	.align		8
        /*0018*/ 	.dword	exp_minus_1
	.align		8
        /*0020*/ 	.dword	scaled
	.align		8
        /*0028*/ 	.dword	neg_x
	.align		8
        /*0030*/ 	.dword	neg_relu
	.align		8
        /*0038*/ 	.dword	neg_part
	.align		8
        /*0040*/ 	.dword	neg_contrib
	.align		8
        /*0048*/ 	.dword	result


//--------------------- .text._Z13nn_ELU_kernelPfS_ --------------------------
	.section	.text._Z13nn_ELU_kernelPfS_,"ax",@progbits
	.align	128
        .global         _Z13nn_ELU_kernelPfS_
        .type           _Z13nn_ELU_kernelPfS_,@function
        .size           _Z13nn_ELU_kernelPfS_,(.L_x_1 - _Z13nn_ELU_kernelPfS_)
        .other          _Z13nn_ELU_kernelPfS_,@"STO_CUDA_ENTRY STV_DEFAULT"
_Z13nn_ELU_kernelPfS_:
.text._Z13nn_ELU_kernelPfS_:
[----:B------:R-:W-:Y:S01]  /*0000*/  LDC R1, c[0x0][0x37c] ;  /* 0x0000df00ff017b82 */ /* 0x000fe20000000800 */
[----:B------:R-:W0:Y:S07]  /*0010*/  S2R R21, SR_TID.X ;  /* 0x0000000000157919 */ /* 0x000e2e0000002100 */
[----:B------:R-:W1:Y:S01]  /*0020*/  LDC R0, c[0x0][0x364] ;  /* 0x0000d900ff007b82 */ /* 0x000e620000000800 */
[----:B------:R-:W1:Y:S07]  /*0030*/  S2R R25, SR_TID.Y ;  /* 0x0000000000197919 */ /* 0x000e6e0000002200 */
[----:B------:R-:W0:Y:S08]  /*0040*/  S2UR UR5, SR_CTAID.X ;  /* 0x00000000000579c3 */ /* 0x000e300000002500 */
[----:B------:R-:W0:Y:S08]  /*0050*/  LDC R2, c[0x0][0x360] ;  /* 0x0000d800ff027b82 */ /* 0x000e300000000800 */
[----:B------:R-:W1:Y:S01]  /*0060*/  S2UR UR4, SR_CTAID.Y ;  /* 0x00000000000479c3 */ /* 0x000e620000002600 */
[----:B0-----:R-:W-:-:S05]  /*0070*/  IMAD R21, R2, UR5, R21 ;  /* 0x0000000502157c24 */ /* 0x001fca000f8e0215 */
[----:B------:R-:W-:Y:S01]  /*0080*/  ISETP.GT.AND P0, PT, R21, 0x7, PT ;  /* 0x000000071500780c */ /* 0x000fe20003f04270 */
[----:B-1----:R-:W-:-:S05]  /*0090*/  IMAD R25, R0, UR4, R25 ;  /* 0x0000000400197c24 */ /* 0x002fca000f8e0219 */
[----:B------:R-:W-:-:S13]  /*00a0*/  ISETP.GT.U32.OR P0, PT, R25, 0x7, P0 ;  /* 0x000000071900780c */ /* 0x000fda0000704470 */
[----:B------:R-:W-:Y:S05]  /*00b0*/  @P0 EXIT ;  /* 0x000000000000094d */ /* 0x000fea0003800000 */
[----:B------:R-:W0:Y:S01]  /*00c0*/  LDC.64 R2, c[0x0][0x380] ;  /* 0x0000e000ff027b82 */ /* 0x000e220000000a00 */
[----:B------:R-:W1:Y:S01]  /*00d0*/  LDCU.64 UR4, c[0x0][0x358] ;  /* 0x00006b00ff0477ac */ /* 0x000e620008000a00 */
[----:B------:R-:W-:-:S06]  /*00e0*/  LEA R23, R25, R21, 0x3 ;  /* 0x0000001519177211 */ /* 0x000fcc00078e18ff */
[----:B------:R-:W2:Y:S08]  /*00f0*/  LDC.64 R28, c[0x4][RZ] ;  /* 0x01000000ff1c7b82 */ /* 0x000eb00000000a00 */
[----:B------:R-:W3:Y:S01]  /*0100*/  LDC.64 R16, c[0x4][0x8] ;  /* 0x01000200ff107b82 */ /* 0x000ee20000000a00 */
[----:B0-----:R-:W-:-:S07]  /*0110*/  IMAD.WIDE R2, R23, 0x4, R2 ;  /* 0x0000000417027825 */ /* 0x001fce00078e0202 */
[----:B------:R-:W0:Y:S01]  /*0120*/  LDC.64 R12, c[0x4][0x10] ;  /* 0x01000400ff0c7b82 */ /* 0x000e220000000a00 */
[----:B-1----:R1:W4:Y:S01]  /*0130*/  LDG.E R20, desc[UR4][R2.64] ;  /* 0x0000000402147981 */ /* 0x002322000c1e1900 */
[----:B--2---:R-:W-:-:S06]  /*0140*/  IMAD.WIDE.U32 R28, R25, 0x20, R28 ;  /* 0x00000020191c7825 */ /* 0x004fcc00078e001c */
[----:B------:R-:W2:Y:S01]  /*0150*/  LDC.64 R14, c[0x4][0x18] ;  /* 0x01000600ff0e7b82 */ /* 0x000ea20000000a00 */
[----:B------:R-:W-:-:S07]  /*0160*/  IMAD.WIDE R28, R21, 0x4, R28 ;  /* 0x00000004151c7825 */ /* 0x000fce00078e021c */
[----:B------:R-:W5:Y:S01]  /*0170*/  LDC.64 R18, c[0x4][0x20] ;  /* 0x01000800ff127b82 */ /* 0x000f620000000a00 */
[----:B---3--:R-:W-:-:S04]  /*0180*/  IMAD.WIDE.U32 R16, R25, 0x20, R16 ;  /* 0x0000002019107825 */ /* 0x008fc800078e0010 */
[----:B------:R-:W-:-:S03]  /*0190*/  IMAD.WIDE R16, R21, 0x4, R16 ;  /* 0x0000000415107825 */ /* 0x000fc600078e0210 */
[----:B-1----:R-:W1:Y:S01]  /*01a0*/  LDC.64 R2, c[0x4][0x28] ;  /* 0x01000a00ff027b82 */ /* 0x002e620000000a00 */
[----:B0-----:R-:W-:-:S07]  /*01b0*/  IMAD.WIDE.U32 R12, R25, 0x20, R12 ;  /* 0x00000020190c7825 */ /* 0x001fce00078e000c */
[----:B------:R-:W0:Y:S01]  /*01c0*/  LDC.64 R4, c[0x4][0x30] ;  /* 0x01000c00ff047b82 */ /* 0x000e220000000a00 */
[----:B--2---:R-:W-:-:S04]  /*01d0*/  IMAD.WIDE.U32 R14, R25, 0x20, R14 ;  /* 0x00000020190e7825 */ /* 0x004fc800078e000e */
[----:B------:R-:W-:-:S03]  /*01e0*/  IMAD.WIDE R12, R21, 0x4, R12 ;  /* 0x00000004150c7825 */ /* 0x000fc600078e020c */
[----:B------:R-:W2:Y:S01]  /*01f0*/  LDC.64 R6, c[0x4][0x40] ;  /* 0x01001000ff067b82 */ /* 0x000ea20000000a00 */
[----:B-----5:R-:W-:-:S04]  /*0200*/  IMAD.WIDE.U32 R18, R25, 0x20, R18 ;  /* 0x0000002019127825 */ /* 0x020fc800078e0012 */
[----:B------:R-:W-:-:S03]  /*0210*/  IMAD.WIDE R14, R21, 0x4, R14 ;  /* 0x00000004150e7825 */ /* 0x000fc600078e020e */
[----:B------:R-:W3:Y:S01]  /*0220*/  LDC.64 R8, c[0x4][0x48] ;  /* 0x01001200ff087b82 */ /* 0x000ee20000000a00 */
[----:B-1----:R-:W-:-:S04]  /*0230*/  IMAD.WIDE.U32 R2, R25, 0x20, R2 ;  /* 0x0000002019027825 */ /* 0x002fc800078e0002 */
[----:B------:R-:W-:-:S03]  /*0240*/  IMAD.WIDE R18, R21, 0x4, R18 ;  /* 0x0000000415127825 */ /* 0x000fc600078e0212 */
[----:B------:R-:W1:Y:S01]  /*0250*/  LDC.64 R10, c[0x0][0x388] ;  /* 0x0000e200ff0a7b82 */ /* 0x000e620000000a00 */
[----:B0-----:R-:W-:-:S04]  /*0260*/  IMAD.WIDE.U32 R4, R25, 0x20, R4 ;  /* 0x0000002019047825 */ /* 0x001fc800078e0004 */
[----:B------:R-:W-:-:S04]  /*0270*/  IMAD.WIDE R2, R21, 0x4, R2 ;  /* 0x0000000415027825 */ /* 0x000fc800078e0202 */
[----:B--2---:R-:W-:-:S04]  /*0280*/  IMAD.WIDE.U32 R6, R25, 0x20, R6 ;  /* 0x0000002019067825 */ /* 0x004fc800078e0006 */
[----:B------:R-:W-:-:S04]  /*0290*/  IMAD.WIDE R4, R21, 0x4, R4 ;  /* 0x0000000415047825 */ /* 0x000fc800078e0204 */
[----:B---3--:R-:W-:-:S04]  /*02a0*/  IMAD.WIDE.U32 R8, R25, 0x20, R8 ;  /* 0x0000002019087825 */ /* 0x008fc800078e0008 */
[----:B------:R-:W-:-:S04]  /*02b0*/  IMAD.WIDE R6, R21, 0x4, R6 ;  /* 0x0000000415067825 */ /* 0x000fc800078e0206 */
[----:B------:R-:W-:-:S04]  /*02c0*/  IMAD.WIDE R8, R21, 0x4, R8 ;  /* 0x0000000415087825 */ /* 0x000fc800078e0208 */
[----:B-1----:R-:W-:-:S04]  /*02d0*/  IMAD.WIDE R10, R23, 0x4, R10 ;  /* 0x00000004170a7825 */ /* 0x002fc800078e020a */
[----:B----4-:R-:W-:Y:S01]  /*02e0*/  FMUL R0, R20, 1.4426950216293334961 ;  /* 0x3fb8aa3b14007820 */ /* 0x010fe20000400000 */
[----:B------:R-:W-:Y:S01]  /*02f0*/  FMNMX R27, RZ, R20, !PT ;  /* 0x00000014ff1b7209 */ /* 0x000fe20007800000 */
[----:B------:R0:W-:Y:S03]  /*0300*/  STG.E desc[UR4][R28.64], R20 ;  /* 0x000000141c007986 */ /* 0x0001e6000c101904 */
[----:B------:R-:W-:Y:S01]  /*0310*/  FSETP.GEU.AND P0, PT, R0, -126, PT ;  /* 0xc2fc00000000780b */ /* 0x000fe20003f0e000 */
[----:B------:R1:W-:-:S12]  /*0320*/  STG.E desc[UR4][R16.64], R27 ;  /* 0x0000001b10007986 */ /* 0x0003d8000c101904 */
[----:B------:R-:W-:-:S06]  /*0330*/  @!P0 FMUL R0, R0, 0.5 ;  /* 0x3f00000000008820 */ /* 0x000fcc0000400000 */
[----:B------:R-:W2:Y:S02]  /*0340*/  MUFU.EX2 R0, R0 ;  /* 0x0000000000007308 */ /* 0x000ea40000000800 */
[----:B--2---:R-:W-:-:S04]  /*0350*/  @!P0 FMUL R0, R0, R0 ;  /* 0x0000000000008220 */ /* 0x004fc80000400000 */
[----:B------:R-:W-:Y:S01]  /*0360*/  FADD R22, R0, -1 ;  /* 0xbf80000000167421 */ /* 0x000fe20000000000 */
[----:B------:R2:W-:Y:S04]  /*0370*/  STG.E desc[UR4][R12.64], R0 ;  /* 0x000000000c007986 */ /* 0x0005e8000c101904 */
[----:B0-----:R-:W-:Y:S01]  /*0380*/  FMNMX R20, RZ, -R22, !PT ;  /* 0x80000016ff147209 */ /* 0x001fe20007800000 */
[----:B------:R0:W-:Y:S04]  /*0390*/  STG.E desc[UR4][R14.64], R22 ;  /* 0x000000160e007986 */ /* 0x0001e8000c101904 */
[----:B-1----:R-:W-:Y:S01]  /*03a0*/  FADD R27, R27, -R20 ;  /* 0x800000141b1b7221 */ /* 0x002fe20000000000 */
[----:B------:R-:W-:Y:S01]  /*03b0*/  STG.E desc[UR4][R18.64], R22 ;  /* 0x0000001612007986 */ /* 0x000fe2000c101904 */
[----:B--2---:R-:W-:Y:S01]  /*03c0*/  FADD R13, -R22, -RZ ;  /* 0x800000ff160d7221 */ /* 0x004fe20000000100 */
[----:B0-----:R-:W-:-:S04]  /*03d0*/  FADD R15, -R20, -RZ ;  /* 0x800000ff140f7221 */ /* 0x001fc80000000100 */
[----:B------:R-:W-:Y:S04]  /*03e0*/  STG.E desc[UR4][R2.64], R13 ;  /* 0x0000000d02007986 */ /* 0x000fe8000c101904 */
[----:B------:R-:W-:Y:S04]  /*03f0*/  STG.E desc[UR4][R4.64], R20 ;  /* 0x0000001404007986 */ /* 0x000fe8000c101904 */
[----:B------:R-:W-:Y:S04]  /*0400*/  STG.E desc[UR4][R6.64], R15 ;  /* 0x0000000f06007986 */ /* 0x000fe8000c101904 */
[----:B------:R-:W-:Y:S04]  /*0410*/  STG.E desc[UR4][R8.64], R27 ;  /* 0x0000001b08007986 */ /* 0x000fe8000c101904 */
[----:B------:R-:W-:Y:S01]  /*0420*/  STG.E desc[UR4][R10.64], R27 ;  /* 0x0000001b0a007986 */ /* 0x000fe2000c101904 */
[----:B------:R-:W-:Y:S05]  /*0430*/  EXIT ;  /* 0x000000000000794d */ /* 0x000fea0003800000 */
.L_x_0:
[----:B------:R-:W-:-:S00]  /*0440*/  BRA `(.L_x_0) ;  /* 0xfffffffc00fc7947 */ /* 0x000fc0000383ffff */
[----:B------:R-:W-:-:S00]  /*0450*/  NOP ;  /* 0x0000000000007918 */ /* 0x000fc00000000000 */
        /* <DEDUP_REMOVED lines=10> */
.L_x_1:


//--------------------- .nv.shared.reserved.0     --------------------------
	.section	.nv.shared.reserved.0,"aw",@nobits
	.weak		__nv_reservedSMEM_offset_0_alias
	.size		__nv_reservedSMEM_offset_0_alias, 0, 64
	.other		__nv_reservedSMEM_offset_0_alias,@"STO_CUDA_RESERVED_SHARED STV_DEFAULT"
__nv_reservedSMEM_offset_0_alias:
	.zero		0
	.zero		64


//--------------------- .nv.global                --------------------------
	.section	.nv.global,"aw",@nobits
	.align	4
.nv.global:
	.type		neg_contrib,@object
	.size		neg_contrib,(x - neg_contrib)
neg_contrib:
	.zero		256
	.type		x,@object
	.size		x,(scaled - x)
x:
	.zero		256
	.type		scaled,@object
	.size		scaled,(exp_x - scaled)
scaled:
	.zero		256
	.type		exp_x,@object
	.size		exp_x,(neg_relu - exp_x)
exp_x:
	.zero		256
	.type		neg_relu,@object
	.size		neg_relu,(result - neg_relu)
neg_relu:
	.zero		256
	.type		result,@object
	.size		result,(pos_part - result)
result:
	.zero		256
	.type		pos_part,@object
	.size		pos_part,(neg_x - pos_part)
pos_part:
	.zero		256
	.type		neg_x,@object
	.size		neg_x,(exp_minus_1 - neg_x)
neg_x:
	.zero		256
	.type		exp_minus_1,@object
	.size		exp_minus_1,(neg_part - exp_minus_1)
exp_minus_1:
	.zero		256
	.type		neg_part,@object
	.size		neg_part,(.L_7 - neg_part)
neg_part:
	.zero		256
.L_7:


//--------------------- .nv.constant0._Z13nn_ELU_kernelPfS_ --------------------------
	.section	.nv.constant0._Z13nn_ELU_kernelPfS_,"a",@progbits
	.sectionflags	@""
	.align	4
.nv.constant0._Z13nn_ELU_kernelPfS_:
	.zero		912


//--------------------- SYMBOLS --------------------------

	.type		.nv.reservedSmem.offset0,@object
	.size		.nv.reservedSmem.offset0,0x4
